//
// Generated by NVIDIA NVVM Compiler
//
// Compiler Build ID: CL-36424714
// Cuda compilation tools, release 13.0, V13.0.88
// Based on NVVM 20.0.0
//

.version 9.0
.target sm_100
.address_size 64

	// .globl	_Z19checkGlobalVariablev
.global .align 4 .b8 devData[20];

.visible .entry _Z19checkGlobalVariablev()
{
	.reg .b32 	%r<2>;
	.reg .b32 	%f<3>;
	.reg .b64 	%rd<4>;

	mov.u32 	%r1, %tid.x;
	mul.wide.u32 	%rd1, %r1, 4;
	mov.u64 	%rd2, devData;
	add.s64 	%rd3, %rd2, %rd1;
	ld.global.f32 	%f1, [%rd3];
	add.f32 	%f2, %f1, 0f40000000;
	st.global.f32 	[%rd3], %f2;
	ret;

}


// ===== COMPILED SASS (sm_100) =====

	.target	sm_100

	.elftype	@"ET_EXEC"


//--------------------- .note.nv.tkinfo           --------------------------
	.section	.note.nv.tkinfo,"",@"SHT_NOTE"
	.sectionflags	@"SHF_NOTE_NV_TKINFO"
	.tkinfo
        /*0018*/ 	.word	0x00000002
        /*0030*/ 	.string	""
        /*0030*/ 	.string	"ptxas"
        /*0030*/ 	.string	"Cuda compilation tools, release 13.0, V13.0.88"
        /*0030*/ 	.string	"Build cuda_13.0.r13.0/compiler.36424714_0"
        /*0030*/ 	.string	"-arch sm_100 -m 64 "



//--------------------- .note.nv.cuinfo           --------------------------
	.section	.note.nv.cuinfo,"",@"SHT_NOTE"
	.sectionflags	@"SHF_NOTE_NV_CUINFO"
        /*0018*/ 	.short	0x0002
        /*001a*/ 	.short	0x0064
        /*001c*/ 	.short	0x0082
	.zero		2


//--------------------- .nv.info                  --------------------------
	.section	.nv.info,"",@"SHT_CUDA_INFO"
	.align	4


	//----- nvinfo : EIATTR_REGCOUNT
	.align		4
        /*0000*/ 	.byte	0x04, 0x2f
        /*0002*/ 	.short	(.L_2 - .L_1)
	.align		4
.L_1:
        /*0004*/ 	.word	index@(_Z19checkGlobalVariablev)
        /*0008*/ 	.word	0x00000008


	//----- nvinfo : EIATTR_FRAME_SIZE
	.align		4
.L_2:
        /*000c*/ 	.byte	0x04, 0x11
        /*000e*/ 	.short	(.L_4 - .L_3)
	.align		4
.L_3:
        /*0010*/ 	.word	index@(_Z19checkGlobalVariablev)
        /*0014*/ 	.word	0x00000000


	//----- nvinfo : EIATTR_MIN_STACK_SIZE
	.align		4
.L_4:
        /*0018*/ 	.byte	0x04, 0x12
        /*001a*/ 	.short	(.L_6 - .L_5)
	.align		4
.L_5:
        /*001c*/ 	.word	index@(_Z19checkGlobalVariablev)
        /*0020*/ 	.word	0x00000000
.L_6:


//--------------------- .nv.compat                --------------------------
	.section	.nv.compat,"",@"SHT_CUDA_COMPAT_INFO"
	.align	4
        /*0000*/ 	.byte	0x02, 0x09, 0x00, 0x00, 0x02, 0x02, 0x01, 0x00, 0x02, 0x05, 0x05, 0x00, 0x03, 0x07, 0x01, 0x01
        /*0010*/ 	.byte	0x02, 0x03, 0x00, 0x00, 0x02, 0x06, 0x01, 0x00, 0x04, 0x0b, 0x08, 0x00, 0x09, 0x00, 0x00, 0x00
        /*0020*/ 	.byte	0x00, 0x00, 0x00, 0x00


//--------------------- .nv.info._Z19checkGlobalVariablev --------------------------
	.section	.nv.info._Z19checkGlobalVariablev,"",@"SHT_CUDA_INFO"
	.sectionflags	@""
	.align	4


	//----- nvinfo : EIATTR_CUDA_API_VERSION
	.align		4
        /*0000*/ 	.byte	0x04, 0x37
        /*0002*/ 	.short	(.L_8 - .L_7)
.L_7:
        /*0004*/ 	.word	0x00000082


	//----- nvinfo : EIATTR_SPARSE_MMA_MASK
	.align		4
.L_8:
        /*0008*/ 	.byte	0x03, 0x50
        /*000a*/ 	.short	0x0000


	//----- nvinfo : EIATTR_MAXREG_COUNT
	.align		4
        /*000c*/ 	.byte	0x03, 0x1b
        /*000e*/ 	.short	0x00ff


	//----- nvinfo : EIATTR_MERCURY_ISA_VERSION
	.align		4
        /*0010*/ 	.byte	0x03, 0x5f
        /*0012*/ 	.short	0x0101


	//----- nvinfo : EIATTR_VRC_CTA_INIT_COUNT
	.align		4
        /*0014*/ 	.byte	0x02, 0x4a
	.zero		1
	.zero		1


	//----- nvinfo : EIATTR_EXIT_INSTR_OFFSETS
	.align		4
        /*0018*/ 	.byte	0x04, 0x1c
        /*001a*/ 	.short	(.L_10 - .L_9)


	//   ....[0]....
.L_9:
        /*001c*/ 	.word	0x00000080


	//----- nvinfo : EIATTR_SW_WAR
	.align		4
.L_10:
        /*0020*/ 	.byte	0x04, 0x36
        /*0022*/ 	.short	(.L_12 - .L_11)
.L_11:
        /*0024*/ 	.word	0x00000008
.L_12:


//--------------------- .nv.callgraph             --------------------------
	.section	.nv.callgraph,"",@"SHT_CUDA_CALLGRAPH"
	.align	4
	.sectionentsize	8
	.align		4
        /*0000*/ 	.word	0x00000000
	.align		4
        /*0004*/ 	.word	0xffffffff
	.align		4
        /*0008*/ 	.word	0x00000000
	.align		4
        /*000c*/ 	.word	0xfffffffe
	.align		4
        /*0010*/ 	.word	0x00000000
	.align		4
        /*0014*/ 	.word	0xfffffffd
	.align		4
        /*0018*/ 	.word	0x00000000
	.align		4
        /*001c*/ 	.word	0xfffffffc


//--------------------- .nv.constant4             --------------------------
	.section	.nv.constant4,"a",@progbits
	.align	8
	.align		8
.nv.constant4:
        /*0000*/ 	.dword	devData


//--------------------- .text._Z19checkGlobalVariablev --------------------------
	.section	.text._Z19checkGlobalVariablev,"ax",@progbits
	.align	128
        .global         _Z19checkGlobalVariablev
        .type           _Z19checkGlobalVariablev,@function
        .size           _Z19checkGlobalVariablev,(.L_x_1 - _Z19checkGlobalVariablev)
        .other          _Z19checkGlobalVariablev,@"STO_CUDA_ENTRY STV_DEFAULT"
_Z19checkGlobalVariablev:
.text._Z19checkGlobalVariablev:
[----:B------:R-:W-:Y:S01]  /*0000*/  LDC R1, c[0x0][0x37c] ;  /* 0x0000df00ff017b82 */ /* 0x000fe20000000800 */
[----:B------:R-:W0:Y:S07]  /*0010*/  S2R R5, SR_TID.X ;  /* 0x0000000000057919 */ /* 0x000e2e0000002100 */
[----:B------:R-:W0:Y:S01]  /*0020*/  LDC.64 R2, c[0x4][RZ] ;  /* 0x01000000ff027b82 */ /* 0x000e220000000a00 */
[----:B------:R-:W1:Y:S01]  /*0030*/  LDCU.64 UR4, c[0x0][0x358] ;  /* 0x00006b00ff0477ac */ /* 0x000e620008000a00 */
[----:B0-----:R-:W-:-:S05]  /*0040*/  IMAD.WIDE.U32 R2, R5, 0x4, R2 ;  /* 0x0000000405027825 */ /* 0x001fca00078e0002 */
[----:B-1----:R-:W2:Y:S02]  /*0050*/  LDG.E R0, desc[UR4][R2.64] ;  /* 0x0000000402007981 */ /* 0x002ea4000c1e1900 */
[----:B--2---:R-:W-:-:S05]  /*0060*/  FADD R5, R0, 2 ;  /* 0x4000000000057421 */ /* 0x004fca0000000000 */
[----:B------:R-:W-:Y:S01]  /*0070*/  STG.E desc[UR4][R2.64], R5 ;  /* 0x0000000502007986 */ /* 0x000fe2000c101904 */
[----:B------:R-:W-:Y:S05]  /*0080*/  EXIT ;  /* 0x000000000000794d */ /* 0x000fea0003800000 */
.L_x_0:
[----:B------:R-:W-:-:S00]  /*0090*/  BRA `(.L_x_0) ;  /* 0xfffffffc00fc7947 */ /* 0x000fc0000383ffff */
[----:B------:R-:W-:-:S00]  /*00a0*/  NOP ;  /* 0x0000000000007918 */ /* 0x000fc00000000000 */
        /* <DEDUP_REMOVED lines=13> */
.L_x_1:


//--------------------- .nv.shared.reserved.0     --------------------------
	.section	.nv.shared.reserved.0,"aw",@nobits
	.weak		__nv_reservedSMEM_offset_0_alias
	.size		__nv_reservedSMEM_offset_0_alias, 0, 64
	.other		__nv_reservedSMEM_offset_0_alias,@"STO_CUDA_RESERVED_SHARED STV_DEFAULT"
__nv_reservedSMEM_offset_0_alias:
	.zero		0
	.zero		64


//--------------------- .nv.global                --------------------------
	.section	.nv.global,"aw",@nobits
	.align	4
.nv.global:
	.type		devData,@object
	.size		devData,(.L_0 - devData)
devData:
	.zero		20
.L_0:


//--------------------- .nv.constant0._Z19checkGlobalVariablev --------------------------
	.section	.nv.constant0._Z19checkGlobalVariablev,"a",@progbits
	.sectionflags	@""
	.align	4
.nv.constant0._Z19checkGlobalVariablev:
	.zero		896


//--------------------- SYMBOLS --------------------------

	.type		.nv.reservedSmem.offset0,@object
	.size		.nv.reservedSmem.offset0,0x4
